//
// Generated by NVIDIA NVVM Compiler
//
// Compiler Build ID: CL-36424714
// Cuda compilation tools, release 13.0, V13.0.88
// Based on NVVM 20.0.0
//

.version 9.0
.target sm_100
.address_size 64

	// .globl	_Z3addPiS_S_

.visible .entry _Z3addPiS_S_(
	.param .u64 .ptr .align 1 _Z3addPiS_S__param_0,
	.param .u64 .ptr .align 1 _Z3addPiS_S__param_1,
	.param .u64 .ptr .align 1 _Z3addPiS_S__param_2
)
{
	.reg .b32 	%r<8>;
	.reg .b64 	%rd<11>;

	ld.param.u64 	%rd1, [_Z3addPiS_S__param_0];
	ld.param.u64 	%rd2, [_Z3addPiS_S__param_1];
	ld.param.u64 	%rd3, [_Z3addPiS_S__param_2];
	cvta.to.global.u64 	%rd4, %rd3;
	cvta.to.global.u64 	%rd5, %rd2;
	cvta.to.global.u64 	%rd6, %rd1;
	mov.u32 	%r1, %tid.x;
	mov.u32 	%r2, %ntid.x;
	mov.u32 	%r3, %ctaid.x;
	mad.lo.s32 	%r4, %r2, %r3, %r1;
	mul.wide.s32 	%rd7, %r4, 4;
	add.s64 	%rd8, %rd6, %rd7;
	ld.global.u32 	%r5, [%rd8];
	add.s64 	%rd9, %rd5, %rd7;
	ld.global.u32 	%r6, [%rd9];
	add.s32 	%r7, %r6, %r5;
	add.s64 	%rd10, %rd4, %rd7;
	st.global.u32 	[%rd10], %r7;
	ret;

}


// ===== COMPILED SASS (sm_100) =====

	.target	sm_100

	.elftype	@"ET_EXEC"


//--------------------- .note.nv.tkinfo           --------------------------
	.section	.note.nv.tkinfo,"",@"SHT_NOTE"
	.sectionflags	@"SHF_NOTE_NV_TKINFO"
	.tkinfo
        /*0018*/ 	.word	0x00000002
        /*0030*/ 	.string	""
        /*0030*/ 	.string	"ptxas"
        /*0030*/ 	.string	"Cuda compilation tools, release 13.0, V13.0.88"
        /*0030*/ 	.string	"Build cuda_13.0.r13.0/compiler.36424714_0"
        /*0030*/ 	.string	"-arch sm_100 -m 64 "



//--------------------- .note.nv.cuinfo           --------------------------
	.section	.note.nv.cuinfo,"",@"SHT_NOTE"
	.sectionflags	@"SHF_NOTE_NV_CUINFO"
        /*0018*/ 	.short	0x0002
        /*001a*/ 	.short	0x0064
        /*001c*/ 	.short	0x0082
	.zero		2


//--------------------- .nv.info                  --------------------------
	.section	.nv.info,"",@"SHT_CUDA_INFO"
	.align	4


	//----- nvinfo : EIATTR_REGCOUNT
	.align		4
        /*0000*/ 	.byte	0x04, 0x2f
        /*0002*/ 	.short	(.L_1 - .L_0)
	.align		4
.L_0:
        /*0004*/ 	.word	index@(_Z3addPiS_S_)
        /*0008*/ 	.word	0x0000000c


	//----- nvinfo : EIATTR_FRAME_SIZE
	.align		4
.L_1:
        /*000c*/ 	.byte	0x04, 0x11
        /*000e*/ 	.short	(.L_3 - .L_2)
	.align		4
.L_2:
        /*0010*/ 	.word	index@(_Z3addPiS_S_)
        /*0014*/ 	.word	0x00000000


	//----- nvinfo : EIATTR_MIN_STACK_SIZE
	.align		4
.L_3:
        /*0018*/ 	.byte	0x04, 0x12
        /*001a*/ 	.short	(.L_5 - .L_4)
	.align		4
.L_4:
        /*001c*/ 	.word	index@(_Z3addPiS_S_)
        /*0020*/ 	.word	0x00000000
.L_5:


//--------------------- .nv.compat                --------------------------
	.section	.nv.compat,"",@"SHT_CUDA_COMPAT_INFO"
	.align	4
        /*0000*/ 	.byte	0x02, 0x09, 0x00, 0x00, 0x02, 0x02, 0x01, 0x00, 0x02, 0x05, 0x05, 0x00, 0x03, 0x07, 0x01, 0x01
        /*0010*/ 	.byte	0x02, 0x03, 0x00, 0x00, 0x02, 0x06, 0x01, 0x00, 0x04, 0x0b, 0x08, 0x00, 0x09, 0x00, 0x00, 0x00
        /*0020*/ 	.byte	0x00, 0x00, 0x00, 0x00


//--------------------- .nv.info._Z3addPiS_S_     --------------------------
	.section	.nv.info._Z3addPiS_S_,"",@"SHT_CUDA_INFO"
	.sectionflags	@""
	.align	4


	//----- nvinfo : EIATTR_CUDA_API_VERSION
	.align		4
        /*0000*/ 	.byte	0x04, 0x37
        /*0002*/ 	.short	(.L_7 - .L_6)
.L_6:
        /*0004*/ 	.word	0x00000082


	//----- nvinfo : EIATTR_KPARAM_INFO
	.align		4
.L_7:
        /*0008*/ 	.byte	0x04, 0x17
        /*000a*/ 	.short	(.L_9 - .L_8)
.L_8:
        /*000c*/ 	.word	0x00000000
        /*0010*/ 	.short	0x0002
        /*0012*/ 	.short	0x0010
        /*0014*/ 	.byte	0x00, 0xf5, 0x21, 0x00


	//----- nvinfo : EIATTR_KPARAM_INFO
	.align		4
.L_9:
        /*0018*/ 	.byte	0x04, 0x17
        /*001a*/ 	.short	(.L_11 - .L_10)
.L_10:
        /*001c*/ 	.word	0x00000000
        /*0020*/ 	.short	0x0001
        /*0022*/ 	.short	0x0008
        /*0024*/ 	.byte	0x00, 0xf5, 0x21, 0x00


	//----- nvinfo : EIATTR_KPARAM_INFO
	.align		4
.L_11:
        /*0028*/ 	.byte	0x04, 0x17
        /*002a*/ 	.short	(.L_13 - .L_12)
.L_12:
        /*002c*/ 	.word	0x00000000
        /*0030*/ 	.short	0x0000
        /*0032*/ 	.short	0x0000
        /*0034*/ 	.byte	0x00, 0xf5, 0x21, 0x00


	//----- nvinfo : EIATTR_SPARSE_MMA_MASK
	.align		4
.L_13:
        /*0038*/ 	.byte	0x03, 0x50
        /*003a*/ 	.short	0x0000


	//----- nvinfo : EIATTR_MAXREG_COUNT
	.align		4
        /*003c*/ 	.byte	0x03, 0x1b
        /*003e*/ 	.short	0x00ff


	//----- nvinfo : EIATTR_MERCURY_ISA_VERSION
	.align		4
        /*0040*/ 	.byte	0x03, 0x5f
        /*0042*/ 	.short	0x0101


	//----- nvinfo : EIATTR_VRC_CTA_INIT_COUNT
	.align		4
        /*0044*/ 	.byte	0x02, 0x4a
	.zero		1
	.zero		1


	//----- nvinfo : EIATTR_EXIT_INSTR_OFFSETS
	.align		4
        /*0048*/ 	.byte	0x04, 0x1c
        /*004a*/ 	.short	(.L_15 - .L_14)


	//   ....[0]....
.L_14:
        /*004c*/ 	.word	0x00000100


	//----- nvinfo : EIATTR_CBANK_PARAM_SIZE
	.align		4
.L_15:
        /*0050*/ 	.byte	0x03, 0x19
        /*0052*/ 	.short	0x0018


	//----- nvinfo : EIATTR_PARAM_CBANK
	.align		4
        /*0054*/ 	.byte	0x04, 0x0a
        /*0056*/ 	.short	(.L_17 - .L_16)
	.align		4
.L_16:
        /*0058*/ 	.word	index@(.nv.constant0._Z3addPiS_S_)
        /*005c*/ 	.short	0x0380
        /*005e*/ 	.short	0x0018


	//----- nvinfo : EIATTR_SW_WAR
	.align		4
.L_17:
        /*0060*/ 	.byte	0x04, 0x36
        /*0062*/ 	.short	(.L_19 - .L_18)
.L_18:
        /*0064*/ 	.word	0x00000008
.L_19:


//--------------------- .nv.callgraph             --------------------------
	.section	.nv.callgraph,"",@"SHT_CUDA_CALLGRAPH"
	.align	4
	.sectionentsize	8
	.align		4
        /*0000*/ 	.word	0x00000000
	.align		4
        /*0004*/ 	.word	0xffffffff
	.align		4
        /*0008*/ 	.word	0x00000000
	.align		4
        /*000c*/ 	.word	0xfffffffe
	.align		4
        /*0010*/ 	.word	0x00000000
	.align		4
        /*0014*/ 	.word	0xfffffffd
	.align		4
        /*0018*/ 	.word	0x00000000
	.align		4
        /*001c*/ 	.word	0xfffffffc


//--------------------- .text._Z3addPiS_S_        --------------------------
	.section	.text._Z3addPiS_S_,"ax",@progbits
	.align	128
        .global         _Z3addPiS_S_
        .type           _Z3addPiS_S_,@function
        .size           _Z3addPiS_S_,(.L_x_1 - _Z3addPiS_S_)
        .other          _Z3addPiS_S_,@"STO_CUDA_ENTRY STV_DEFAULT"
_Z3addPiS_S_:
.text._Z3addPiS_S_:
[----:B------:R-:W-:Y:S01]  /*0000*/  LDC R1, c[0x0][0x37c] ;  /* 0x0000df00ff017b82 */ /* 0x000fe20000000800 */
[----:B------:R-:W0:Y:S07]  /*0010*/  S2R R9, SR_TID.X ;  /* 0x0000000000097919 */ /* 0x000e2e0000002100 */
[----:B------:R-:W1:Y:S01]  /*0020*/  LDC.64 R2, c[0x0][0x380] ;  /* 0x0000e000ff027b82 */ /* 0x000e620000000a00 */
[----:B------:R-:W0:Y:S01]  /*0030*/  LDCU UR6, c[0x0][0x360] ;  /* 0x00006c00ff0677ac */ /* 0x000e220008000800 */
[----:B------:R-:W0:Y:S01]  /*0040*/  S2R R0, SR_CTAID.X ;  /* 0x0000000000007919 */ /* 0x000e220000002500 */
[----:B------:R-:W2:Y:S05]  /*0050*/  LDCU.64 UR4, c[0x0][0x358] ;  /* 0x00006b00ff0477ac */ /* 0x000eaa0008000a00 */
[----:B------:R-:W3:Y:S08]  /*0060*/  LDC.64 R4, c[0x0][0x388] ;  /* 0x0000e200ff047b82 */ /* 0x000ef00000000a00 */
[----:B------:R-:W4:Y:S01]  /*0070*/  LDC.64 R6, c[0x0][0x390] ;  /* 0x0000e400ff067b82 */ /* 0x000f220000000a00 */
[----:B0-----:R-:W-:-:S04]  /*0080*/  IMAD R9, R0, UR6, R9 ;  /* 0x0000000600097c24 */ /* 0x001fc8000f8e0209 */
[----:B-1----:R-:W-:-:S04]  /*0090*/  IMAD.WIDE R2, R9, 0x4, R2 ;  /* 0x0000000409027825 */ /* 0x002fc800078e0202 */
[C---:B---3--:R-:W-:Y:S02]  /*00a0*/  IMAD.WIDE R4, R9.reuse, 0x4, R4 ;  /* 0x0000000409047825 */ /* 0x048fe400078e0204 */
[----:B--2---:R-:W2:Y:S04]  /*00b0*/  LDG.E R2, desc[UR4][R2.64] ;  /* 0x0000000402027981 */ /* 0x004ea8000c1e1900 */
[----:B------:R-:W2:Y:S01]  /*00c0*/  LDG.E R5, desc[UR4][R4.64] ;  /* 0x0000000404057981 */ /* 0x000ea2000c1e1900 */
[----:B----4-:R-:W-:Y:S01]  /*00d0*/  IMAD.WIDE R6, R9, 0x4, R6 ;  /* 0x0000000409067825 */ /* 0x010fe200078e0206 */
[----:B--2---:R-:W-:-:S05]  /*00e0*/  IADD3 R9, PT, PT, R2, R5, RZ ;  /* 0x0000000502097210 */ /* 0x004fca0007ffe0ff */
[----:B------:R-:W-:Y:S01]  /*00f0*/  STG.E desc[UR4][R6.64], R9 ;  /* 0x0000000906007986 */ /* 0x000fe2000c101904 */
[----:B------:R-:W-:Y:S05]  /*0100*/  EXIT ;  /* 0x000000000000794d */ /* 0x000fea0003800000 */
.L_x_0:
[----:B------:R-:W-:-:S00]  /*0110*/  BRA `(.L_x_0) ;  /* 0xfffffffc00fc7947 */ /* 0x000fc0000383ffff */
[----:B------:R-:W-:-:S00]  /*0120*/  NOP ;  /* 0x0000000000007918 */ /* 0x000fc00000000000 */
        /* <DEDUP_REMOVED lines=13> */
.L_x_1:


//--------------------- .nv.shared.reserved.0     --------------------------
	.section	.nv.shared.reserved.0,"aw",@nobits
	.weak		__nv_reservedSMEM_offset_0_alias
	.size		__nv_reservedSMEM_offset_0_alias, 0, 64
	.other		__nv_reservedSMEM_offset_0_alias,@"STO_CUDA_RESERVED_SHARED STV_DEFAULT"
__nv_reservedSMEM_offset_0_alias:
	.zero		0
	.zero		64


//--------------------- .nv.constant0._Z3addPiS_S_ --------------------------
	.section	.nv.constant0._Z3addPiS_S_,"a",@progbits
	.sectionflags	@""
	.align	4
.nv.constant0._Z3addPiS_S_:
	.zero		920


//--------------------- SYMBOLS --------------------------

	.type		.nv.reservedSmem.offset0,@object
	.size		.nv.reservedSmem.offset0,0x4
